	.headerflags	@"EF_CUDA_TEXMODE_UNIFIED EF_CUDA_64BIT_ADDRESS EF_CUDA_ACCELERATORS EF_CUDA_SM90 EF_CUDA_VIRTUAL_SM(EF_CUDA_SM90)"
	.elftype	@"ET_EXEC"


//--------------------- .nv.info                  --------------------------
	.section	.nv.info,"",@"SHT_CUDA_INFO"
	.align	4


	//----- nvinfo : EIATTR_REGCOUNT
	.align		4
        /*0000*/ 	.byte	0x04, 0x2f
        /*0002*/ 	.short	(.L_1 - .L_0)
	.align		4
.L_0:
        /*0004*/ 	.word	index@(triton_poi_fused_convolution_relu_threshold_backward_55)
        /*0008*/ 	.word	0x0000000c


	//----- nvinfo : EIATTR_MIN_STACK_SIZE
	.align		4
.L_1:
        /*000c*/ 	.byte	0x04, 0x12
        /*000e*/ 	.short	(.L_3 - .L_2)
	.align		4
.L_2:
        /*0010*/ 	.word	index@(triton_poi_fused_convolution_relu_threshold_backward_55)
        /*0014*/ 	.word	0x00000000


	//----- nvinfo : EIATTR_FRAME_SIZE
	.align		4
.L_3:
        /*0018*/ 	.byte	0x04, 0x11
        /*001a*/ 	.short	(.L_5 - .L_4)
	.align		4
.L_4:
        /*001c*/ 	.word	index@(triton_poi_fused_convolution_relu_threshold_backward_55)
        /*0020*/ 	.word	0x00000000


	//----- nvinfo : EIATTR_MIN_STACK_SIZE
	.align		4
.L_5:
        /*0024*/ 	.byte	0x04, 0x12
        /*0026*/ 	.short	(.L_7 - .L_6)
	.align		4
.L_6:
        /*0028*/ 	.word	index@(triton_poi_fused_convolution_relu_threshold_backward_55)
        /*002c*/ 	.word	0x00000000
.L_7:


//--------------------- .nv.info.triton_poi_fused_convolution_relu_threshold_backward_55 --------------------------
	.section	.nv.info.triton_poi_fused_convolution_relu_threshold_backward_55,"",@"SHT_CUDA_INFO"
	.sectionflags	@""
	.align	4


	//----- nvinfo : EIATTR_CUDA_API_VERSION
	.align		4
        /*0000*/ 	.byte	0x04, 0x37
        /*0002*/ 	.short	(.L_9 - .L_8)
.L_8:
        /*0004*/ 	.word	0x0000007c


	//----- nvinfo : EIATTR_KPARAM_INFO
	.align		4
.L_9:
        /*0008*/ 	.byte	0x04, 0x17
        /*000a*/ 	.short	(.L_11 - .L_10)
.L_10:
        /*000c*/ 	.word	0x00000000
        /*0010*/ 	.short	0x0003
        /*0012*/ 	.short	0x0018
        /*0014*/ 	.byte	0x00, 0xf0, 0x11, 0x00


	//----- nvinfo : EIATTR_KPARAM_INFO
	.align		4
.L_11:
        /*0018*/ 	.byte	0x04, 0x17
        /*001a*/ 	.short	(.L_13 - .L_12)
.L_12:
        /*001c*/ 	.word	0x00000000
        /*0020*/ 	.short	0x0002
        /*0022*/ 	.short	0x0010
        /*0024*/ 	.byte	0x00, 0xf4, 0x21, 0x00


	//----- nvinfo : EIATTR_KPARAM_INFO
	.align		4
.L_13:
        /*0028*/ 	.byte	0x04, 0x17
        /*002a*/ 	.short	(.L_15 - .L_14)
.L_14:
        /*002c*/ 	.word	0x00000000
        /*0030*/ 	.short	0x0001
        /*0032*/ 	.short	0x0008
        /*0034*/ 	.byte	0x00, 0xf4, 0x21, 0x00


	//----- nvinfo : EIATTR_KPARAM_INFO
	.align		4
.L_15:
        /*0038*/ 	.byte	0x04, 0x17
        /*003a*/ 	.short	(.L_17 - .L_16)
.L_16:
        /*003c*/ 	.word	0x00000000
        /*0040*/ 	.short	0x0000
        /*0042*/ 	.short	0x0000
        /*0044*/ 	.byte	0x00, 0xf4, 0x21, 0x00


	//----- nvinfo : EIATTR_SPARSE_MMA_MASK
	.align		4
.L_17:
        /*0048*/ 	.byte	0x03, 0x50
        /*004a*/ 	.short	0x0000


	//----- nvinfo : EIATTR_MAXREG_COUNT
	.align		4
        /*004c*/ 	.byte	0x03, 0x1b
        /*004e*/ 	.short	0x00ff


	//----- nvinfo : EIATTR_EXIT_INSTR_OFFSETS
	.align		4
        /*0050*/ 	.byte	0x04, 0x1c
        /*0052*/ 	.short	(.L_19 - .L_18)


	//   ....[0]....
.L_18:
        /*0054*/ 	.word	0x000001c0


	//   ....[1]....
        /*0058*/ 	.word	0x000001e0


	//----- nvinfo : EIATTR_REQNTID
	.align		4
.L_19:
        /*005c*/ 	.byte	0x04, 0x10
        /*005e*/ 	.short	(.L_21 - .L_20)
.L_20:
        /*0060*/ 	.word	0x00000080
        /*0064*/ 	.word	0x00000001
        /*0068*/ 	.word	0x00000001


	//----- nvinfo : EIATTR_CBANK_PARAM_SIZE
	.align		4
.L_21:
        /*006c*/ 	.byte	0x03, 0x19
        /*006e*/ 	.short	0x001c


	//----- nvinfo : EIATTR_PARAM_CBANK
	.align		4
        /*0070*/ 	.byte	0x04, 0x0a
        /*0072*/ 	.short	(.L_23 - .L_22)
	.align		4
.L_22:
        /*0074*/ 	.word	index@(.nv.constant0.triton_poi_fused_convolution_relu_threshold_backward_55)
        /*0078*/ 	.short	0x0210
        /*007a*/ 	.short	0x001c


	//----- nvinfo : EIATTR_SW_WAR
	.align		4
.L_23:
        /*007c*/ 	.byte	0x04, 0x36
        /*007e*/ 	.short	(.L_25 - .L_24)
.L_24:
        /*0080*/ 	.word	0x00000008
.L_25:


//--------------------- .nv.callgraph             --------------------------
	.section	.nv.callgraph,"",@"SHT_CUDA_CALLGRAPH"
	.align	4
	.sectionentsize	8
	.align		4
        /*0000*/ 	.word	0x00000000
	.align		4
        /*0004*/ 	.word	0xffffffff
	.align		4
        /*0008*/ 	.word	0x00000000
	.align		4
        /*000c*/ 	.word	0xfffffffe
	.align		4
        /*0010*/ 	.word	0x00000000
	.align		4
        /*0014*/ 	.word	0xfffffffd
	.align		4
        /*0018*/ 	.word	0x00000000
	.align		4
        /*001c*/ 	.word	0xfffffffc


//--------------------- .text.triton_poi_fused_convolution_relu_threshold_backward_55 --------------------------
	.section	.text.triton_poi_fused_convolution_relu_threshold_backward_55,"ax",@progbits
	.align	128
        .global         triton_poi_fused_convolution_relu_threshold_backward_55
        .type           triton_poi_fused_convolution_relu_threshold_backward_55,@function
        .size           triton_poi_fused_convolution_relu_threshold_backward_55,(.L_x_1 - triton_poi_fused_convolution_relu_threshold_backward_55)
        .other          triton_poi_fused_convolution_relu_threshold_backward_55,@"STO_CUDA_ENTRY STV_DEFAULT"
triton_poi_fused_convolution_relu_threshold_backward_55:
.text.triton_poi_fused_convolution_relu_threshold_backward_55:
[----:B------:R-:W0:Y:S02]  /*0000*/  LDC R1, c[0x0][0x28] ;  /* 0x00000a00ff017b82 */ /* 0x000e240000000800 */
[----:B------:R-:W1:Y:S01]  /*0010*/  S2R R6, SR_TID.X ;  /* 0x0000000000067919 */ /* 0x000e620000002100 */
[----:B------:R-:W2:Y:S01]  /*0020*/  LDC.64 R4, c[0x0][0x218] ;  /* 0x00008600ff047b82 */ /* 0x000ea20000000a00 */
[----:B------:R-:W-:Y:S01]  /*0030*/  ULDC.64 UR4, c[0x0][0x208] ;  /* 0x0000820000047ab9 */ /* 0x000fe20000000a00 */
[----:B------:R-:W-:Y:S01]  /*0040*/  ULDC.64 UR6, c[0x0][0x220] ;  /* 0x0000880000067ab9 */ /* 0x000fe20000000a00 */
[----:B------:R-:W3:Y:S05]  /*0050*/  S2R R7, SR_CTAID.X ;  /* 0x0000000000077919 */ /* 0x000eea0000002500 */
[----:B------:R-:W4:Y:S01]  /*0060*/  LDC.64 R2, c[0x0][0x210] ;  /* 0x00008400ff027b82 */ /* 0x000f220000000a00 */
[----:B-1----:R-:W-:-:S05]  /*0070*/  LOP3.LUT R6, R6, 0x7f, RZ, 0xc0, !PT ;  /* 0x0000007f06067812 */ /* 0x002fca00078ec0ff */
[----:B---3--:R-:W-:Y:S02]  /*0080*/  IMAD R7, R7, 0x80, R6 ;  /* 0x0000008007077824 */ /* 0x008fe400078e0206 */
[----:B------:R-:W-:Y:S02]  /*0090*/  IMAD.MOV.U32 R6, RZ, RZ, RZ ;  /* 0x000000ffff067224 */ /* 0x000fe400078e00ff */
[C---:B----4-:R-:W-:Y:S01]  /*00a0*/  IMAD.WIDE R2, R7.reuse, 0x4, R2 ;  /* 0x0000000407027825 */ /* 0x050fe200078e0202 */
[----:B------:R-:W-:-:S03]  /*00b0*/  ISETP.GE.AND P0, PT, R7, 0x1c00, PT ;  /* 0x00001c000700780c */ /* 0x000fc60003f06270 */
[----:B------:R-:W-:-:S05]  /*00c0*/  IMAD.HI R0, R7, -0x6db6db6d, R6 ;  /* 0x9249249307007827 */ /* 0x000fca00078e0206 */
[----:B------:R-:W-:-:S04]  /*00d0*/  SHF.R.U32.HI R9, RZ, 0x1f, R0 ;  /* 0x0000001fff097819 */ /* 0x000fc80000011600 */
[----:B------:R-:W-:Y:S01]  /*00e0*/  LEA.HI.SX32 R9, R0, R9, 0x1a ;  /* 0x0000000900097211 */ /* 0x000fe200078fd2ff */
[----:B------:R-:W-:-:S04]  /*00f0*/  IMAD.MOV.U32 R0, RZ, RZ, RZ ;  /* 0x000000ffff007224 */ /* 0x000fc800078e00ff */
[----:B------:R-:W-:Y:S02]  /*0100*/  IMAD R9, R9, -0x70, R7 ;  /* 0xffffff9009097824 */ /* 0x000fe400078e0207 */
[----:B------:R-:W3:Y:S02]  /*0110*/  @!P0 LDG.E R0, desc[UR4][R2.64] ;  /* 0x0000000402008981 */ /* 0x000ee4000c1e1900 */
[----:B--2---:R-:W-:-:S04]  /*0120*/  IMAD.WIDE R4, R9, 0x4, R4 ;  /* 0x0000000409047825 */ /* 0x004fc800078e0204 */
[----:B------:R-:W-:-:S06]  /*0130*/  IMAD.MOV.U32 R9, RZ, RZ, RZ ;  /* 0x000000ffff097224 */ /* 0x000fcc00078e00ff */
[----:B------:R-:W3:Y:S02]  /*0140*/  @!P0 LDG.E.EL R9, desc[UR4][R4.64] ;  /* 0x0000000404098981 */ /* 0x000ee4000c2e1900 */
[----:B---3--:R-:W-:Y:S01]  /*0150*/  FADD R6, R9, R0 ;  /* 0x0000000009067221 */ /* 0x008fe20000000000 */
[----:B------:R-:W-:-:S04]  /*0160*/  FSETP.GEU.AND P1, PT, R0, -R9, PT ;  /* 0x800000090000720b */ /* 0x000fc80003f2e000 */
[----:B------:R-:W-:Y:S02]  /*0170*/  FSEL R0, R6, RZ, P1 ;  /* 0x000000ff06007208 */ /* 0x000fe40000800000 */
[----:B------:R-:W-:Y:S02]  /*0180*/  IADD3 R6, P2, R7, UR6, RZ ;  /* 0x0000000607067c10 */ /* 0x000fe4000ff5e0ff */
[----:B------:R-:W-:Y:S02]  /*0190*/  FSETP.GTU.AND P1, PT, R0, RZ, PT ;  /* 0x000000ff0000720b */ /* 0x000fe40003f2c000 */
[----:B------:R-:W-:Y:S02]  /*01a0*/  LEA.HI.X.SX32 R7, R7, UR7, 0x1, P2 ;  /* 0x0000000707077c11 */ /* 0x000fe400090f0eff */
[----:B------:R-:W-:Y:S01]  /*01b0*/  SEL R9, RZ, 0x1, P1 ;  /* 0x00000001ff097807 */ /* 0x000fe20000800000 */
[----:B------:R-:W-:Y:S08]  /*01c0*/  @P0 EXIT ;  /* 0x000000000000094d */ /* 0x000ff00003800000 */
[----:B------:R-:W-:Y:S01]  /*01d0*/  STG.E.U8 desc[UR4][R6.64], R9 ;  /* 0x0000000906007986 */ /* 0x000fe2000c101104 */
[----:B------:R-:W-:Y:S05]  /*01e0*/  EXIT ;  /* 0x000000000000794d */ /* 0x000fea0003800000 */
.L_x_0:
[----:B------:R-:W-:-:S00]  /*01f0*/  BRA `(.L_x_0) ;  /* 0xfffffffc00fc7947 */ /* 0x000fc0000383ffff */
[----:B------:R-:W-:-:S00]  /*0200*/  NOP ;  /* 0x0000000000007918 */ /* 0x000fc00000000000 */
[----:B------:R-:W-:-:S00]  /*0210*/  NOP ;  /* 0x0000000000007918 */ /* 0x000fc00000000000 */
[----:B------:R-:W-:-:S00]  /*0220*/  NOP ;  /* 0x0000000000007918 */ /* 0x000fc00000000000 */
[----:B------:R-:W-:-:S00]  /*0230*/  NOP ;  /* 0x0000000000007918 */ /* 0x000fc00000000000 */
[----:B------:R-:W-:-:S00]  /*0240*/  NOP ;  /* 0x0000000000007918 */ /* 0x000fc00000000000 */
[----:B------:R-:W-:-:S00]  /*0250*/  NOP ;  /* 0x0000000000007918 */ /* 0x000fc00000000000 */
[----:B------:R-:W-:-:S00]  /*0260*/  NOP ;  /* 0x0000000000007918 */ /* 0x000fc00000000000 */
[----:B------:R-:W-:-:S00]  /*0270*/  NOP ;  /* 0x0000000000007918 */ /* 0x000fc00000000000 */
.L_x_1:


//--------------------- .nv.constant0.triton_poi_fused_convolution_relu_threshold_backward_55 --------------------------
	.section	.nv.constant0.triton_poi_fused_convolution_relu_threshold_backward_55,"a",@progbits
	.sectionflags	@""
	.align	4
.nv.constant0.triton_poi_fused_convolution_relu_threshold_backward_55:
	.zero		556
